	.headerflags	@"EF_CUDA_TEXMODE_UNIFIED EF_CUDA_64BIT_ADDRESS EF_CUDA_SM86 EF_CUDA_VIRTUAL_SM(EF_CUDA_SM86)"
	.elftype	@"ET_EXEC"


//--------------------- .nv.info                  --------------------------
	.section	.nv.info,"",@"SHT_CUDA_INFO"
	.align	4


	//----- nvinfo : EIATTR_REGCOUNT
	.align		4
        /*0000*/ 	.byte	0x04, 0x2f
        /*0002*/ 	.short	(.L_1 - .L_0)
	.align		4
.L_0:
        /*0004*/ 	.word	index@(_Z24SMem_writeBW_test_kernelPjS_Pf)
        /*0008*/ 	.word	0x0000000e


	//----- nvinfo : EIATTR_MAX_STACK_SIZE
	.align		4
.L_1:
        /*000c*/ 	.byte	0x04, 0x23
        /*000e*/ 	.short	(.L_3 - .L_2)
	.align		4
.L_2:
        /*0010*/ 	.word	index@(_Z24SMem_writeBW_test_kernelPjS_Pf)
        /*0014*/ 	.word	0x00000000


	//----- nvinfo : EIATTR_MIN_STACK_SIZE
	.align		4
.L_3:
        /*0018*/ 	.byte	0x04, 0x12
        /*001a*/ 	.short	(.L_5 - .L_4)
	.align		4
.L_4:
        /*001c*/ 	.word	index@(_Z24SMem_writeBW_test_kernelPjS_Pf)
        /*0020*/ 	.word	0x00000000


	//----- nvinfo : EIATTR_FRAME_SIZE
	.align		4
.L_5:
        /*0024*/ 	.byte	0x04, 0x11
        /*0026*/ 	.short	(.L_7 - .L_6)
	.align		4
.L_6:
        /*0028*/ 	.word	index@(_Z24SMem_writeBW_test_kernelPjS_Pf)
        /*002c*/ 	.word	0x00000000
.L_7:


//--------------------- .nv.info._Z24SMem_writeBW_test_kernelPjS_Pf --------------------------
	.section	.nv.info._Z24SMem_writeBW_test_kernelPjS_Pf,"",@"SHT_CUDA_INFO"
	.align	4


	//----- nvinfo : EIATTR_CUDA_API_VERSION
	.align		4
        /*0000*/ 	.byte	0x04, 0x37
        /*0002*/ 	.short	(.L_9 - .L_8)
.L_8:
        /*0004*/ 	.word	0x00000079


	//----- nvinfo : EIATTR_SW2861232_WAR
	.align		4
.L_9:
        /*0008*/ 	.byte	0x01, 0x35
	.zero		2


	//----- nvinfo : EIATTR_PARAM_CBANK
	.align		4
        /*000c*/ 	.byte	0x04, 0x0a
        /*000e*/ 	.short	(.L_11 - .L_10)
	.align		4
.L_10:
        /*0010*/ 	.word	index@(.nv.constant0._Z24SMem_writeBW_test_kernelPjS_Pf)
        /*0014*/ 	.short	0x0160
        /*0016*/ 	.short	0x0018


	//----- nvinfo : EIATTR_CBANK_PARAM_SIZE
	.align		4
.L_11:
        /*0018*/ 	.byte	0x03, 0x19
        /*001a*/ 	.short	0x0018


	//----- nvinfo : EIATTR_KPARAM_INFO
	.align		4
        /*001c*/ 	.byte	0x04, 0x17
        /*001e*/ 	.short	(.L_13 - .L_12)
.L_12:
        /*0020*/ 	.word	0x00000000
        /*0024*/ 	.short	0x0002
        /*0026*/ 	.short	0x0010
        /*0028*/ 	.byte	0x00, 0xf0, 0x21, 0x00


	//----- nvinfo : EIATTR_KPARAM_INFO
	.align		4
.L_13:
        /*002c*/ 	.byte	0x04, 0x17
        /*002e*/ 	.short	(.L_15 - .L_14)
.L_14:
        /*0030*/ 	.word	0x00000000
        /*0034*/ 	.short	0x0001
        /*0036*/ 	.short	0x0008
        /*0038*/ 	.byte	0x00, 0xf0, 0x21, 0x00


	//----- nvinfo : EIATTR_KPARAM_INFO
	.align		4
.L_15:
        /*003c*/ 	.byte	0x04, 0x17
        /*003e*/ 	.short	(.L_17 - .L_16)
.L_16:
        /*0040*/ 	.word	0x00000000
        /*0044*/ 	.short	0x0000
        /*0046*/ 	.short	0x0000
        /*0048*/ 	.byte	0x00, 0xf0, 0x21, 0x00


	//----- nvinfo : EIATTR_MAXREG_COUNT
	.align		4
.L_17:
        /*004c*/ 	.byte	0x03, 0x1b
        /*004e*/ 	.short	0x00ff


	//----- nvinfo : EIATTR_EXIT_INSTR_OFFSETS
	.align		4
        /*0050*/ 	.byte	0x04, 0x1c
        /*0052*/ 	.short	(.L_19 - .L_18)


	//   ....[0]....
.L_18:
        /*0054*/ 	.word	0x00000950


	//   ....[1]....
        /*0058*/ 	.word	0x00000990
.L_19:


//--------------------- .nv.constant0._Z24SMem_writeBW_test_kernelPjS_Pf --------------------------
	.section	.nv.constant0._Z24SMem_writeBW_test_kernelPjS_Pf,"a",@progbits
	.align	4
.nv.constant0._Z24SMem_writeBW_test_kernelPjS_Pf:
	.zero		376


//--------------------- .text._Z24SMem_writeBW_test_kernelPjS_Pf --------------------------
	.section	.text._Z24SMem_writeBW_test_kernelPjS_Pf,"ax",@progbits
	.sectionflags	@"SHF_BARRIERS=1"
	.sectioninfo	@"SHI_REGISTERS=14"
	.align	128
        .global         _Z24SMem_writeBW_test_kernelPjS_Pf
        .type           _Z24SMem_writeBW_test_kernelPjS_Pf,@function
        .size           _Z24SMem_writeBW_test_kernelPjS_Pf,(.L_x_2 - _Z24SMem_writeBW_test_kernelPjS_Pf)
        .other          _Z24SMem_writeBW_test_kernelPjS_Pf,@"STO_CUDA_ENTRY STV_DEFAULT"
_Z24SMem_writeBW_test_kernelPjS_Pf:
.text._Z24SMem_writeBW_test_kernelPjS_Pf:
[----:B------:R-:W-:-:S02]  /*0000*/  IMAD.MOV.U32 R1, RZ, RZ, c[0x0][0x28] ;  /* 0x00000a00ff017624 */ /* 0x000fc400078e00ff */
[----:B------:R-:W-:-:S05]  /*0010*/  ULDC.64 UR4, c[0x0][0x118] ;  /* 0x0000460000047ab9 */ /* 0x000fca0000000a00 */
[----:B------:R-:W-:-:S02]  /*0020*/  CS2R.32 R9, SR_CLOCKLO ;  /* 0x0000000000097805 */ /* 0x000fc40000005000 */
[----:B------:R-:W0:Y:S01]  /*0030*/  S2R R6, SR_TID.X ;  /* 0x0000000000067919 */ /* 0x000e220000002100 */
[----:B------:R-:W-:Y:S02]  /*0040*/  IMAD.MOV.U32 R2, RZ, RZ, RZ ;  /* 0x000000ffff027224 */ /* 0x000fe400078e00ff */
[----:B0-----:R-:W-:-:S05]  /*0050*/  IMAD.SHL.U32 R0, R6, 0x4, RZ ;  /* 0x0000000406007824 */ /* 0x001fca00078e00ff */
[----:B------:R-:W-:-:S02]  /*0060*/  IADD3 R0, R0, 0x800, RZ ;  /* 0x0000080000007810 */ /* 0x000fc40007ffe0ff */
.L_x_0:
[----:B------:R-:W-:Y:S02]  /*0070*/  IADD3 R2, R2, 0x1000, RZ ;  /* 0x0000100002027810 */ /* 0x000fe40007ffe0ff */
[----:B------:R-:W-:Y:S02]  /*0080*/  MOV R3, 0x3f800000 ;  /* 0x3f80000000037802 */ /* 0x000fe40000000f00 */
[----:B------:R-:W-:-:S03]  /*0090*/  ISETP.GE.U32.AND P0, PT, R2, 0x2000, PT ;  /* 0x000020000200780c */ /* 0x000fc60003f06070 */
[----:B------:R-:W-:Y:S04]  /*00a0*/  STS [R0+-0x800], R3 ;  /* 0xfff8000300007388 */ /* 0x000fe80000000800 */
        /* <DEDUP_REMOVED lines=15> */
[----:B------:R-:W-:Y:S04]  /*01a0*/  STS [R0], R3 ;  /* 0x0000000300007388 */ /* 0x000fe80000000800 */
[----:B------:R-:W-:Y:S04]  /*01b0*/  STS [R0+0x80], R3 ;  /* 0x0000800300007388 */ /* 0x000fe80000000800 */
        /* <DEDUP_REMOVED lines=109> */
[----:B------:R0:W-:Y:S02]  /*0890*/  STS [R0+0x3780], R3 ;  /* 0x0037800300007388 */ /* 0x0001e40000000800 */
[----:B0-----:R-:W-:Y:S01]  /*08a0*/  IADD3 R0, R0, 0x4000, RZ ;  /* 0x0000400000007810 */ /* 0x001fe20007ffe0ff */
[----:B------:R-:W-:Y:S05]  /*08b0*/  @!P0 BRA `(.L_x_0) ;  /* 0xfffff7b000008947 */ /* 0x000fea000383ffff */
[----:B------:R-:W-:-:S02]  /*08c0*/  CS2R.32 R11, SR_CLOCKLO ;  /* 0x00000000000b7805 */ /* 0x000fc40000005000 */
[----:B------:R-:W-:Y:S06]  /*08d0*/  BAR.SYNC 0x0 ;  /* 0x0000000000007b1d */ /* 0x000fec0000000000 */
[----:B------:R-:W0:Y:S01]  /*08e0*/  LDS R7, [R6.X4] ;  /* 0x0000000006077984 */ /* 0x000e220000004800 */
[----:B------:R-:W-:-:S04]  /*08f0*/  IMAD.MOV.U32 R5, RZ, RZ, 0x4 ;  /* 0x00000004ff057424 */ /* 0x000fc800078e00ff */
[----:B------:R-:W-:-:S04]  /*0900*/  IMAD.WIDE R2, R6, R5, c[0x0][0x160] ;  /* 0x0000580006027625 */ /* 0x000fc800078e0205 */
[----:B------:R-:W-:Y:S01]  /*0910*/  IMAD.WIDE R4, R6, R5, c[0x0][0x168] ;  /* 0x00005a0006047625 */ /* 0x000fe200078e0205 */
[----:B------:R1:W-:Y:S04]  /*0920*/  STG.E [R2.64], R9 ;  /* 0x0000000902007986 */ /* 0x0003e8000c101904 */
[----:B------:R1:W-:Y:S01]  /*0930*/  STG.E [R4.64], R11 ;  /* 0x0000000b04007986 */ /* 0x0003e2000c101904 */
[----:B0-----:R-:W-:-:S13]  /*0940*/  FSETP.NEU.AND P0, PT, R7, RZ, PT ;  /* 0x000000ff0700720b */ /* 0x001fda0003f0d000 */
[----:B------:R-:W-:Y:S05]  /*0950*/  @P0 EXIT ;  /* 0x000000000000094d */ /* 0x000fea0003800000 */
[----:B-1----:R-:W-:Y:S01]  /*0960*/  IMAD.MOV.U32 R2, RZ, RZ, c[0x0][0x170] ;  /* 0x00005c00ff027624 */ /* 0x002fe200078e00ff */
[----:B------:R-:W-:-:S05]  /*0970*/  MOV R3, c[0x0][0x174] ;  /* 0x00005d0000037a02 */ /* 0x000fca0000000f00 */
[----:B------:R-:W-:Y:S01]  /*0980*/  STG.E [R2.64], R7 ;  /* 0x0000000702007986 */ /* 0x000fe2000c101904 */
[----:B------:R-:W-:Y:S05]  /*0990*/  EXIT ;  /* 0x000000000000794d */ /* 0x000fea0003800000 */
.L_x_1:
[----:B------:R-:W-:-:S00]  /*09a0*/  BRA `(.L_x_1) ;  /* 0xfffffff000007947 */ /* 0x000fc0000383ffff */
[----:B------:R-:W-:-:S00]  /*09b0*/  NOP ;  /* 0x0000000000007918 */ /* 0x000fc00000000000 */
        /* <DEDUP_REMOVED lines=12> */
.L_x_2:


//--------------------- .nv.shared._Z24SMem_writeBW_test_kernelPjS_Pf --------------------------
	.section	.nv.shared._Z24SMem_writeBW_test_kernelPjS_Pf,"aw",@nobits
	.align	4
.nv.shared._Z24SMem_writeBW_test_kernelPjS_Pf:
	.zero		36864
